//
// Generated by NVIDIA NVVM Compiler
//
// Compiler Build ID: CL-36424714
// Cuda compilation tools, release 13.0, V13.0.88
// Based on NVVM 20.0.0
//

.version 9.0
.target sm_100
.address_size 64

	// .globl	vecToNematicKernel

.visible .entry vecToNematicKernel(
	.param .u64 .ptr .align 1 vecToNematicKernel_param_0,
	.param .u32 vecToNematicKernel_param_1,
	.param .u64 .ptr .align 1 vecToNematicKernel_param_2,
	.param .u32 vecToNematicKernel_param_3,
	.param .u32 vecToNematicKernel_param_4
)
{
	.reg .pred 	%p<6>;
	.reg .b32 	%r<10>;
	.reg .b64 	%rd<9>;
	.reg .b64 	%fd<7>;

	ld.param.u64 	%rd3, [vecToNematicKernel_param_0];
	ld.param.u32 	%r2, [vecToNematicKernel_param_1];
	ld.param.u64 	%rd4, [vecToNematicKernel_param_2];
	ld.param.u32 	%r3, [vecToNematicKernel_param_3];
	ld.param.u32 	%r4, [vecToNematicKernel_param_4];
	mov.u32 	%r5, %ctaid.x;
	mov.u32 	%r6, %ntid.x;
	mov.u32 	%r7, %tid.x;
	mad.lo.s32 	%r1, %r5, %r6, %r7;
	setp.ge.s32 	%p1, %r1, %r4;
	@%p1 bra 	$L__BB0_5;
	cvta.to.global.u64 	%rd5, %rd3;
	cvta.to.global.u64 	%rd6, %rd4;
	mul.lo.s32 	%r8, %r2, %r1;
	mul.wide.s32 	%rd7, %r8, 8;
	add.s64 	%rd1, %rd5, %rd7;
	mul.lo.s32 	%r9, %r3, %r1;
	mul.wide.s32 	%rd8, %r9, 8;
	add.s64 	%rd2, %rd6, %rd8;
	ld.global.f64 	%fd1, [%rd1+8];
	setp.lt.f64 	%p2, %fd1, 0d0000000000000000;
	ld.global.f64 	%fd2, [%rd1];
	@%p2 bra 	$L__BB0_3;
	setp.neu.f64 	%p3, %fd1, 0d0000000000000000;
	setp.geu.f64 	%p4, %fd2, 0d0000000000000000;
	or.pred  	%p5, %p3, %p4;
	@%p5 bra 	$L__BB0_4;
$L__BB0_3:
	neg.f64 	%fd4, %fd2;
	st.global.f64 	[%rd2], %fd4;
	ld.global.f64 	%fd5, [%rd1+8];
	neg.f64 	%fd6, %fd5;
	st.global.f64 	[%rd2+8], %fd6;
	bra.uni 	$L__BB0_5;
$L__BB0_4:
	st.global.f64 	[%rd2], %fd2;
	ld.global.f64 	%fd3, [%rd1+8];
	st.global.f64 	[%rd2+8], %fd3;
$L__BB0_5:
	ret;

}


// ===== COMPILED SASS (sm_100) =====

	.target	sm_100

	.elftype	@"ET_EXEC"


//--------------------- .note.nv.tkinfo           --------------------------
	.section	.note.nv.tkinfo,"",@"SHT_NOTE"
	.sectionflags	@"SHF_NOTE_NV_TKINFO"
	.tkinfo
        /*0018*/ 	.word	0x00000002
        /*0030*/ 	.string	""
        /*0030*/ 	.string	"ptxas"
        /*0030*/ 	.string	"Cuda compilation tools, release 13.0, V13.0.88"
        /*0030*/ 	.string	"Build cuda_13.0.r13.0/compiler.36424714_0"
        /*0030*/ 	.string	"-arch sm_100 -m 64 "



//--------------------- .note.nv.cuinfo           --------------------------
	.section	.note.nv.cuinfo,"",@"SHT_NOTE"
	.sectionflags	@"SHF_NOTE_NV_CUINFO"
        /*0018*/ 	.short	0x0002
        /*001a*/ 	.short	0x0064
        /*001c*/ 	.short	0x0082
	.zero		2


//--------------------- .nv.info                  --------------------------
	.section	.nv.info,"",@"SHT_CUDA_INFO"
	.align	4


	//----- nvinfo : EIATTR_REGCOUNT
	.align		4
        /*0000*/ 	.byte	0x04, 0x2f
        /*0002*/ 	.short	(.L_1 - .L_0)
	.align		4
.L_0:
        /*0004*/ 	.word	index@(vecToNematicKernel)
        /*0008*/ 	.word	0x0000000c


	//----- nvinfo : EIATTR_FRAME_SIZE
	.align		4
.L_1:
        /*000c*/ 	.byte	0x04, 0x11
        /*000e*/ 	.short	(.L_3 - .L_2)
	.align		4
.L_2:
        /*0010*/ 	.word	index@(vecToNematicKernel)
        /*0014*/ 	.word	0x00000000


	//----- nvinfo : EIATTR_MIN_STACK_SIZE
	.align		4
.L_3:
        /*0018*/ 	.byte	0x04, 0x12
        /*001a*/ 	.short	(.L_5 - .L_4)
	.align		4
.L_4:
        /*001c*/ 	.word	index@(vecToNematicKernel)
        /*0020*/ 	.word	0x00000000
.L_5:


//--------------------- .nv.compat                --------------------------
	.section	.nv.compat,"",@"SHT_CUDA_COMPAT_INFO"
	.align	4
        /*0000*/ 	.byte	0x02, 0x09, 0x00, 0x00, 0x02, 0x02, 0x01, 0x00, 0x02, 0x05, 0x05, 0x00, 0x03, 0x07, 0x01, 0x01
        /*0010*/ 	.byte	0x02, 0x03, 0x00, 0x00, 0x02, 0x06, 0x01, 0x00, 0x04, 0x0b, 0x08, 0x00, 0x01, 0x00, 0x00, 0x00
        /*0020*/ 	.byte	0x00, 0x00, 0x00, 0x00


//--------------------- .nv.info.vecToNematicKernel --------------------------
	.section	.nv.info.vecToNematicKernel,"",@"SHT_CUDA_INFO"
	.sectionflags	@""
	.align	4


	//----- nvinfo : EIATTR_CUDA_API_VERSION
	.align		4
        /*0000*/ 	.byte	0x04, 0x37
        /*0002*/ 	.short	(.L_7 - .L_6)
.L_6:
        /*0004*/ 	.word	0x00000082


	//----- nvinfo : EIATTR_KPARAM_INFO
	.align		4
.L_7:
        /*0008*/ 	.byte	0x04, 0x17
        /*000a*/ 	.short	(.L_9 - .L_8)
.L_8:
        /*000c*/ 	.word	0x00000000
        /*0010*/ 	.short	0x0004
        /*0012*/ 	.short	0x001c
        /*0014*/ 	.byte	0x00, 0xf0, 0x11, 0x00


	//----- nvinfo : EIATTR_KPARAM_INFO
	.align		4
.L_9:
        /*0018*/ 	.byte	0x04, 0x17
        /*001a*/ 	.short	(.L_11 - .L_10)
.L_10:
        /*001c*/ 	.word	0x00000000
        /*0020*/ 	.short	0x0003
        /*0022*/ 	.short	0x0018
        /*0024*/ 	.byte	0x00, 0xf0, 0x11, 0x00


	//----- nvinfo : EIATTR_KPARAM_INFO
	.align		4
.L_11:
        /*0028*/ 	.byte	0x04, 0x17
        /*002a*/ 	.short	(.L_13 - .L_12)
.L_12:
        /*002c*/ 	.word	0x00000000
        /*0030*/ 	.short	0x0002
        /*0032*/ 	.short	0x0010
        /*0034*/ 	.byte	0x00, 0xf5, 0x21, 0x00


	//----- nvinfo : EIATTR_KPARAM_INFO
	.align		4
.L_13:
        /*0038*/ 	.byte	0x04, 0x17
        /*003a*/ 	.short	(.L_15 - .L_14)
.L_14:
        /*003c*/ 	.word	0x00000000
        /*0040*/ 	.short	0x0001
        /*0042*/ 	.short	0x0008
        /*0044*/ 	.byte	0x00, 0xf0, 0x11, 0x00


	//----- nvinfo : EIATTR_KPARAM_INFO
	.align		4
.L_15:
        /*0048*/ 	.byte	0x04, 0x17
        /*004a*/ 	.short	(.L_17 - .L_16)
.L_16:
        /*004c*/ 	.word	0x00000000
        /*0050*/ 	.short	0x0000
        /*0052*/ 	.short	0x0000
        /*0054*/ 	.byte	0x00, 0xf5, 0x21, 0x00


	//----- nvinfo : EIATTR_SPARSE_MMA_MASK
	.align		4
.L_17:
        /*0058*/ 	.byte	0x03, 0x50
        /*005a*/ 	.short	0x0000


	//----- nvinfo : EIATTR_MAXREG_COUNT
	.align		4
        /*005c*/ 	.byte	0x03, 0x1b
        /*005e*/ 	.short	0x00ff


	//----- nvinfo : EIATTR_MERCURY_ISA_VERSION
	.align		4
        /*0060*/ 	.byte	0x03, 0x5f
        /*0062*/ 	.short	0x0101


	//----- nvinfo : EIATTR_VRC_CTA_INIT_COUNT
	.align		4
        /*0064*/ 	.byte	0x02, 0x4a
	.zero		1
	.zero		1


	//----- nvinfo : EIATTR_EXIT_INSTR_OFFSETS
	.align		4
        /*0068*/ 	.byte	0x04, 0x1c
        /*006a*/ 	.short	(.L_19 - .L_18)


	//   ....[0]....
.L_18:
        /*006c*/ 	.word	0x00000070


	//   ....[1]....
        /*0070*/ 	.word	0x000001c0


	//   ....[2]....
        /*0074*/ 	.word	0x00000200


	//----- nvinfo : EIATTR_CRS_STACK_SIZE
	.align		4
.L_19:
        /*0078*/ 	.byte	0x04, 0x1e
        /*007a*/ 	.short	(.L_21 - .L_20)
.L_20:
        /*007c*/ 	.word	0x00000000


	//----- nvinfo : EIATTR_CBANK_PARAM_SIZE
	.align		4
.L_21:
        /*0080*/ 	.byte	0x03, 0x19
        /*0082*/ 	.short	0x0020


	//----- nvinfo : EIATTR_PARAM_CBANK
	.align		4
        /*0084*/ 	.byte	0x04, 0x0a
        /*0086*/ 	.short	(.L_23 - .L_22)
	.align		4
.L_22:
        /*0088*/ 	.word	index@(.nv.constant0.vecToNematicKernel)
        /*008c*/ 	.short	0x0380
        /*008e*/ 	.short	0x0020


	//----- nvinfo : EIATTR_SW_WAR
	.align		4
.L_23:
        /*0090*/ 	.byte	0x04, 0x36
        /*0092*/ 	.short	(.L_25 - .L_24)
.L_24:
        /*0094*/ 	.word	0x00000008
.L_25:


//--------------------- .nv.callgraph             --------------------------
	.section	.nv.callgraph,"",@"SHT_CUDA_CALLGRAPH"
	.align	4
	.sectionentsize	8
	.align		4
        /*0000*/ 	.word	0x00000000
	.align		4
        /*0004*/ 	.word	0xffffffff
	.align		4
        /*0008*/ 	.word	0x00000000
	.align		4
        /*000c*/ 	.word	0xfffffffe
	.align		4
        /*0010*/ 	.word	0x00000000
	.align		4
        /*0014*/ 	.word	0xfffffffd
	.align		4
        /*0018*/ 	.word	0x00000000
	.align		4
        /*001c*/ 	.word	0xfffffffc


//--------------------- .text.vecToNematicKernel  --------------------------
	.section	.text.vecToNematicKernel,"ax",@progbits
	.align	128
        .global         vecToNematicKernel
        .type           vecToNematicKernel,@function
        .size           vecToNematicKernel,(.L_x_2 - vecToNematicKernel)
        .other          vecToNematicKernel,@"STO_CUDA_ENTRY STV_DEFAULT"
vecToNematicKernel:
.text.vecToNematicKernel:
[----:B------:R-:W-:Y:S01]  /*0000*/  LDC R1, c[0x0][0x37c] ;  /* 0x0000df00ff017b82 */ /* 0x000fe20000000800 */
[----:B------:R-:W0:Y:S07]  /*0010*/  S2R R3, SR_TID.X ;  /* 0x0000000000037919 */ /* 0x000e2e0000002100 */
[----:B------:R-:W0:Y:S01]  /*0020*/  S2UR UR4, SR_CTAID.X ;  /* 0x00000000000479c3 */ /* 0x000e220000002500 */
[----:B------:R-:W1:Y:S07]  /*0030*/  LDCU UR5, c[0x0][0x39c] ;  /* 0x00007380ff0577ac */ /* 0x000e6e0008000800 */
[----:B------:R-:W0:Y:S02]  /*0040*/  LDC R0, c[0x0][0x360] ;  /* 0x0000d800ff007b82 */ /* 0x000e240000000800 */
[----:B0-----:R-:W-:-:S05]  /*0050*/  IMAD R0, R0, UR4, R3 ;  /* 0x0000000400007c24 */ /* 0x001fca000f8e0203 */
[----:B-1----:R-:W-:-:S13]  /*0060*/  ISETP.GE.AND P0, PT, R0, UR5, PT ;  /* 0x0000000500007c0c */ /* 0x002fda000bf06270 */
[----:B------:R-:W-:Y:S05]  /*0070*/  @P0 EXIT ;  /* 0x000000000000094d */ /* 0x000fea0003800000 */
[----:B------:R-:W0:Y:S01]  /*0080*/  LDC.64 R2, c[0x0][0x380] ;  /* 0x0000e000ff027b82 */ /* 0x000e220000000a00 */
[----:B------:R-:W1:Y:S01]  /*0090*/  LDCU UR6, c[0x0][0x388] ;  /* 0x00007100ff0677ac */ /* 0x000e620008000800 */
[----:B------:R-:W2:Y:S06]  /*00a0*/  LDCU.64 UR4, c[0x0][0x358] ;  /* 0x00006b00ff0477ac */ /* 0x000eac0008000a00 */
[----:B------:R-:W3:Y:S01]  /*00b0*/  LDC.64 R8, c[0x0][0x390] ;  /* 0x0000e400ff087b82 */ /* 0x000ee20000000a00 */
[----:B-1----:R-:W-:Y:S01]  /*00c0*/  IMAD R5, R0, UR6, RZ ;  /* 0x0000000600057c24 */ /* 0x002fe2000f8e02ff */
[----:B------:R-:W1:Y:S03]  /*00d0*/  LDCU UR6, c[0x0][0x398] ;  /* 0x00007300ff0677ac */ /* 0x000e660008000800 */
[----:B0-----:R-:W-:-:S05]  /*00e0*/  IMAD.WIDE R2, R5, 0x8, R2 ;  /* 0x0000000805027825 */ /* 0x001fca00078e0202 */
[----:B--2---:R-:W2:Y:S04]  /*00f0*/  LDG.E.64 R6, desc[UR4][R2.64] ;  /* 0x0000000402067981 */ /* 0x004ea8000c1e1b00 */
[----:B------:R-:W4:Y:S01]  /*0100*/  LDG.E.64 R4, desc[UR4][R2.64+0x8] ;  /* 0x0000080402047981 */ /* 0x000f22000c1e1b00 */
[----:B--2---:R-:W-:Y:S02]  /*0110*/  DSETP.GEU.AND P0, PT, R6, RZ, PT ;  /* 0x000000ff0600722a */ /* 0x004fe40003f0e000 */
[----:B----4-:R-:W-:-:S04]  /*0120*/  DSETP.GEU.AND P1, PT, R4, RZ, PT ;  /* 0x000000ff0400722a */ /* 0x010fc80003f2e000 */
[----:B------:R-:W-:Y:S01]  /*0130*/  DSETP.NEU.OR P0, PT, R4, RZ, P0 ;  /* 0x000000ff0400722a */ /* 0x000fe2000070d400 */
[----:B-1----:R-:W-:-:S04]  /*0140*/  IMAD R5, R0, UR6, RZ ;  /* 0x0000000600057c24 */ /* 0x002fc8000f8e02ff */
[----:B---3--:R-:W-:-:S09]  /*0150*/  IMAD.WIDE R4, R5, 0x8, R8 ;  /* 0x0000000805047825 */ /* 0x008fd200078e0208 */
[----:B------:R-:W-:Y:S05]  /*0160*/  @P0 BRA P1, `(.L_x_0) ;  /* 0x0000000000180947 */ /* 0x000fea0000800000 */
[----:B------:R-:W-:-:S07]  /*0170*/  DADD R6, -RZ, -R6 ;  /* 0x00000000ff067229 */ /* 0x000fce0000000906 */
[----:B------:R-:W-:Y:S04]  /*0180*/  STG.E.64 desc[UR4][R4.64], R6 ;  /* 0x0000000604007986 */ /* 0x000fe8000c101b04 */
[----:B------:R-:W2:Y:S02]  /*0190*/  LDG.E.64 R2, desc[UR4][R2.64+0x8] ;  /* 0x0000080402027981 */ /* 0x000ea4000c1e1b00 */
[----:B--2---:R-:W-:-:S07]  /*01a0*/  DADD R8, -RZ, -R2 ;  /* 0x00000000ff087229 */ /* 0x004fce0000000902 */
[----:B------:R-:W-:Y:S01]  /*01b0*/  STG.E.64 desc[UR4][R4.64+0x8], R8 ;  /* 0x0000080804007986 */ /* 0x000fe2000c101b04 */
[----:B------:R-:W-:Y:S05]  /*01c0*/  EXIT ;  /* 0x000000000000794d */ /* 0x000fea0003800000 */
.L_x_0:
[----:B------:R-:W-:Y:S04]  /*01d0*/  STG.E.64 desc[UR4][R4.64], R6 ;  /* 0x0000000604007986 */ /* 0x000fe8000c101b04 */
[----:B------:R-:W2:Y:S04]  /*01e0*/  LDG.E.64 R2, desc[UR4][R2.64+0x8] ;  /* 0x0000080402027981 */ /* 0x000ea8000c1e1b00 */
[----:B--2---:R-:W-:Y:S01]  /*01f0*/  STG.E.64 desc[UR4][R4.64+0x8], R2 ;  /* 0x0000080204007986 */ /* 0x004fe2000c101b04 */
[----:B------:R-:W-:Y:S05]  /*0200*/  EXIT ;  /* 0x000000000000794d */ /* 0x000fea0003800000 */
.L_x_1:
[----:B------:R-:W-:-:S00]  /*0210*/  BRA `(.L_x_1) ;  /* 0xfffffffc00fc7947 */ /* 0x000fc0000383ffff */
[----:B------:R-:W-:-:S00]  /*0220*/  NOP ;  /* 0x0000000000007918 */ /* 0x000fc00000000000 */
        /* <DEDUP_REMOVED lines=13> */
.L_x_2:


//--------------------- .nv.shared.reserved.0     --------------------------
	.section	.nv.shared.reserved.0,"aw",@nobits
	.weak		__nv_reservedSMEM_offset_0_alias
	.size		__nv_reservedSMEM_offset_0_alias, 0, 64
	.other		__nv_reservedSMEM_offset_0_alias,@"STO_CUDA_RESERVED_SHARED STV_DEFAULT"
__nv_reservedSMEM_offset_0_alias:
	.zero		0
	.zero		64


//--------------------- .nv.constant0.vecToNematicKernel --------------------------
	.section	.nv.constant0.vecToNematicKernel,"a",@progbits
	.sectionflags	@""
	.align	4
.nv.constant0.vecToNematicKernel:
	.zero		928


//--------------------- SYMBOLS --------------------------

	.type		.nv.reservedSmem.offset0,@object
	.size		.nv.reservedSmem.offset0,0x4
